//
// Generated by NVIDIA NVVM Compiler
//
// Compiler Build ID: CL-36424714
// Cuda compilation tools, release 13.0, V13.0.88
// Based on NVVM 20.0.0
//

.version 9.0
.target sm_100
.address_size 64

	// .globl	_Z17bitonicSortKernelPiiib

.visible .entry _Z17bitonicSortKernelPiiib(
	.param .u64 .ptr .align 1 _Z17bitonicSortKernelPiiib_param_0,
	.param .u32 _Z17bitonicSortKernelPiiib_param_1,
	.param .u32 _Z17bitonicSortKernelPiiib_param_2,
	.param .u8 _Z17bitonicSortKernelPiiib_param_3
)
{
	.reg .pred 	%p<5>;
	.reg .b16 	%rs<2>;
	.reg .b32 	%r<12>;
	.reg .b64 	%rd<7>;

	ld.param.u64 	%rd3, [_Z17bitonicSortKernelPiiib_param_0];
	ld.param.u32 	%r6, [_Z17bitonicSortKernelPiiib_param_1];
	ld.param.u32 	%r5, [_Z17bitonicSortKernelPiiib_param_2];
	ld.param.s8 	%rs1, [_Z17bitonicSortKernelPiiib_param_3];
	mov.u32 	%r7, %tid.x;
	mov.u32 	%r8, %ctaid.x;
	mov.u32 	%r9, %ntid.x;
	mad.lo.s32 	%r1, %r8, %r9, %r7;
	xor.b32  	%r2, %r6, %r1;
	setp.ge.u32 	%p1, %r1, %r2;
	@%p1 bra 	$L__BB0_4;
	and.b32  	%r10, %r5, %r1;
	setp.eq.s16 	%p2, %rs1, 0;
	selp.b32 	%r11, %r5, 0, %p2;
	setp.ne.s32 	%p3, %r10, %r11;
	@%p3 bra 	$L__BB0_4;
	cvta.to.global.u64 	%rd4, %rd3;
	mul.wide.u32 	%rd5, %r1, 4;
	add.s64 	%rd1, %rd4, %rd5;
	ld.global.u32 	%r3, [%rd1];
	mul.wide.u32 	%rd6, %r2, 4;
	add.s64 	%rd2, %rd4, %rd6;
	ld.global.u32 	%r4, [%rd2];
	setp.le.s32 	%p4, %r3, %r4;
	@%p4 bra 	$L__BB0_4;
	st.global.u32 	[%rd1], %r4;
	st.global.u32 	[%rd2], %r3;
$L__BB0_4:
	ret;

}


// ===== COMPILED SASS (sm_100) =====

	.target	sm_100

	.elftype	@"ET_EXEC"


//--------------------- .note.nv.tkinfo           --------------------------
	.section	.note.nv.tkinfo,"",@"SHT_NOTE"
	.sectionflags	@"SHF_NOTE_NV_TKINFO"
	.tkinfo
        /*0018*/ 	.word	0x00000002
        /*0030*/ 	.string	""
        /*0030*/ 	.string	"ptxas"
        /*0030*/ 	.string	"Cuda compilation tools, release 13.0, V13.0.88"
        /*0030*/ 	.string	"Build cuda_13.0.r13.0/compiler.36424714_0"
        /*0030*/ 	.string	"-arch sm_100 -m 64 "



//--------------------- .note.nv.cuinfo           --------------------------
	.section	.note.nv.cuinfo,"",@"SHT_NOTE"
	.sectionflags	@"SHF_NOTE_NV_CUINFO"
        /*0018*/ 	.short	0x0002
        /*001a*/ 	.short	0x0064
        /*001c*/ 	.short	0x0082
	.zero		2


//--------------------- .nv.info                  --------------------------
	.section	.nv.info,"",@"SHT_CUDA_INFO"
	.align	4


	//----- nvinfo : EIATTR_REGCOUNT
	.align		4
        /*0000*/ 	.byte	0x04, 0x2f
        /*0002*/ 	.short	(.L_1 - .L_0)
	.align		4
.L_0:
        /*0004*/ 	.word	index@(_Z17bitonicSortKernelPiiib)
        /*0008*/ 	.word	0x0000000a


	//----- nvinfo : EIATTR_FRAME_SIZE
	.align		4
.L_1:
        /*000c*/ 	.byte	0x04, 0x11
        /*000e*/ 	.short	(.L_3 - .L_2)
	.align		4
.L_2:
        /*0010*/ 	.word	index@(_Z17bitonicSortKernelPiiib)
        /*0014*/ 	.word	0x00000000


	//----- nvinfo : EIATTR_MIN_STACK_SIZE
	.align		4
.L_3:
        /*0018*/ 	.byte	0x04, 0x12
        /*001a*/ 	.short	(.L_5 - .L_4)
	.align		4
.L_4:
        /*001c*/ 	.word	index@(_Z17bitonicSortKernelPiiib)
        /*0020*/ 	.word	0x00000000
.L_5:


//--------------------- .nv.compat                --------------------------
	.section	.nv.compat,"",@"SHT_CUDA_COMPAT_INFO"
	.align	4
        /*0000*/ 	.byte	0x02, 0x09, 0x00, 0x00, 0x02, 0x02, 0x01, 0x00, 0x02, 0x05, 0x05, 0x00, 0x03, 0x07, 0x01, 0x01
        /*0010*/ 	.byte	0x02, 0x03, 0x00, 0x00, 0x02, 0x06, 0x01, 0x00, 0x04, 0x0b, 0x08, 0x00, 0x09, 0x00, 0x00, 0x00
        /*0020*/ 	.byte	0x00, 0x00, 0x00, 0x00


//--------------------- .nv.info._Z17bitonicSortKernelPiiib --------------------------
	.section	.nv.info._Z17bitonicSortKernelPiiib,"",@"SHT_CUDA_INFO"
	.sectionflags	@""
	.align	4


	//----- nvinfo : EIATTR_CUDA_API_VERSION
	.align		4
        /*0000*/ 	.byte	0x04, 0x37
        /*0002*/ 	.short	(.L_7 - .L_6)
.L_6:
        /*0004*/ 	.word	0x00000082


	//----- nvinfo : EIATTR_KPARAM_INFO
	.align		4
.L_7:
        /*0008*/ 	.byte	0x04, 0x17
        /*000a*/ 	.short	(.L_9 - .L_8)
.L_8:
        /*000c*/ 	.word	0x00000000
        /*0010*/ 	.short	0x0003
        /*0012*/ 	.short	0x0010
        /*0014*/ 	.byte	0x00, 0xf0, 0x05, 0x00


	//----- nvinfo : EIATTR_KPARAM_INFO
	.align		4
.L_9:
        /*0018*/ 	.byte	0x04, 0x17
        /*001a*/ 	.short	(.L_11 - .L_10)
.L_10:
        /*001c*/ 	.word	0x00000000
        /*0020*/ 	.short	0x0002
        /*0022*/ 	.short	0x000c
        /*0024*/ 	.byte	0x00, 0xf0, 0x11, 0x00


	//----- nvinfo : EIATTR_KPARAM_INFO
	.align		4
.L_11:
        /*0028*/ 	.byte	0x04, 0x17
        /*002a*/ 	.short	(.L_13 - .L_12)
.L_12:
        /*002c*/ 	.word	0x00000000
        /*0030*/ 	.short	0x0001
        /*0032*/ 	.short	0x0008
        /*0034*/ 	.byte	0x00, 0xf0, 0x11, 0x00


	//----- nvinfo : EIATTR_KPARAM_INFO
	.align		4
.L_13:
        /*0038*/ 	.byte	0x04, 0x17
        /*003a*/ 	.short	(.L_15 - .L_14)
.L_14:
        /*003c*/ 	.word	0x00000000
        /*0040*/ 	.short	0x0000
        /*0042*/ 	.short	0x0000
        /*0044*/ 	.byte	0x00, 0xf5, 0x21, 0x00


	//----- nvinfo : EIATTR_SPARSE_MMA_MASK
	.align		4
.L_15:
        /*0048*/ 	.byte	0x03, 0x50
        /*004a*/ 	.short	0x0000


	//----- nvinfo : EIATTR_MAXREG_COUNT
	.align		4
        /*004c*/ 	.byte	0x03, 0x1b
        /*004e*/ 	.short	0x00ff


	//----- nvinfo : EIATTR_MERCURY_ISA_VERSION
	.align		4
        /*0050*/ 	.byte	0x03, 0x5f
        /*0052*/ 	.short	0x0101


	//----- nvinfo : EIATTR_VRC_CTA_INIT_COUNT
	.align		4
        /*0054*/ 	.byte	0x02, 0x4a
	.zero		1
	.zero		1


	//----- nvinfo : EIATTR_EXIT_INSTR_OFFSETS
	.align		4
        /*0058*/ 	.byte	0x04, 0x1c
        /*005a*/ 	.short	(.L_17 - .L_16)


	//   ....[0]....
.L_16:
        /*005c*/ 	.word	0x00000080


	//   ....[1]....
        /*0060*/ 	.word	0x00000100


	//   ....[2]....
        /*0064*/ 	.word	0x00000180


	//   ....[3]....
        /*0068*/ 	.word	0x000001b0


	//----- nvinfo : EIATTR_CBANK_PARAM_SIZE
	.align		4
.L_17:
        /*006c*/ 	.byte	0x03, 0x19
        /*006e*/ 	.short	0x0011


	//----- nvinfo : EIATTR_PARAM_CBANK
	.align		4
        /*0070*/ 	.byte	0x04, 0x0a
        /*0072*/ 	.short	(.L_19 - .L_18)
	.align		4
.L_18:
        /*0074*/ 	.word	index@(.nv.constant0._Z17bitonicSortKernelPiiib)
        /*0078*/ 	.short	0x0380
        /*007a*/ 	.short	0x0011


	//----- nvinfo : EIATTR_SW_WAR
	.align		4
.L_19:
        /*007c*/ 	.byte	0x04, 0x36
        /*007e*/ 	.short	(.L_21 - .L_20)
.L_20:
        /*0080*/ 	.word	0x00000008
.L_21:


//--------------------- .nv.callgraph             --------------------------
	.section	.nv.callgraph,"",@"SHT_CUDA_CALLGRAPH"
	.align	4
	.sectionentsize	8
	.align		4
        /*0000*/ 	.word	0x00000000
	.align		4
        /*0004*/ 	.word	0xffffffff
	.align		4
        /*0008*/ 	.word	0x00000000
	.align		4
        /*000c*/ 	.word	0xfffffffe
	.align		4
        /*0010*/ 	.word	0x00000000
	.align		4
        /*0014*/ 	.word	0xfffffffd
	.align		4
        /*0018*/ 	.word	0x00000000
	.align		4
        /*001c*/ 	.word	0xfffffffc


//--------------------- .text._Z17bitonicSortKernelPiiib --------------------------
	.section	.text._Z17bitonicSortKernelPiiib,"ax",@progbits
	.align	128
        .global         _Z17bitonicSortKernelPiiib
        .type           _Z17bitonicSortKernelPiiib,@function
        .size           _Z17bitonicSortKernelPiiib,(.L_x_1 - _Z17bitonicSortKernelPiiib)
        .other          _Z17bitonicSortKernelPiiib,@"STO_CUDA_ENTRY STV_DEFAULT"
_Z17bitonicSortKernelPiiib:
.text._Z17bitonicSortKernelPiiib:
[----:B------:R-:W-:Y:S01]  /*0000*/  LDC R1, c[0x0][0x37c] ;  /* 0x0000df00ff017b82 */ /* 0x000fe20000000800 */
[----:B------:R-:W0:Y:S07]  /*0010*/  S2R R3, SR_TID.X ;  /* 0x0000000000037919 */ /* 0x000e2e0000002100 */
[----:B------:R-:W0:Y:S01]  /*0020*/  S2UR UR4, SR_CTAID.X ;  /* 0x00000000000479c3 */ /* 0x000e220000002500 */
[----:B------:R-:W1:Y:S07]  /*0030*/  LDCU UR5, c[0x0][0x388] ;  /* 0x00007100ff0577ac */ /* 0x000e6e0008000800 */
[----:B------:R-:W0:Y:S02]  /*0040*/  LDC R0, c[0x0][0x360] ;  /* 0x0000d800ff007b82 */ /* 0x000e240000000800 */
[----:B0-----:R-:W-:-:S05]  /*0050*/  IMAD R3, R0, UR4, R3 ;  /* 0x0000000400037c24 */ /* 0x001fca000f8e0203 */
[----:B-1----:R-:W-:-:S04]  /*0060*/  LOP3.LUT R0, R3, UR5, RZ, 0x3c, !PT ;  /* 0x0000000503007c12 */ /* 0x002fc8000f8e3cff */
[----:B------:R-:W-:-:S13]  /*0070*/  ISETP.GE.U32.AND P0, PT, R3, R0, PT ;  /* 0x000000000300720c */ /* 0x000fda0003f06070 */
[----:B------:R-:W-:Y:S05]  /*0080*/  @P0 EXIT ;  /* 0x000000000000094d */ /* 0x000fea0003800000 */
[----:B------:R-:W0:Y:S01]  /*0090*/  LDCU.U8 UR4, c[0x0][0x390] ;  /* 0x00007200ff0477ac */ /* 0x000e220008000000 */
[----:B------:R-:W1:Y:S01]  /*00a0*/  LDCU UR5, c[0x0][0x38c] ;  /* 0x00007180ff0577ac */ /* 0x000e620008000800 */
[----:B0-----:R-:W-:-:S04]  /*00b0*/  UPRMT UR4, UR4, 0x8880, URZ ;  /* 0x0000888004047896 */ /* 0x001fc800080000ff */
[----:B------:R-:W-:Y:S01]  /*00c0*/  UISETP.NE.AND UP0, UPT, UR4, URZ, UPT ;  /* 0x000000ff0400728c */ /* 0x000fe2000bf05270 */
[----:B-1----:R-:W-:-:S03]  /*00d0*/  LOP3.LUT R2, R3, UR5, RZ, 0xc0, !PT ;  /* 0x0000000503027c12 */ /* 0x002fc6000f8ec0ff */
[----:B------:R-:W-:-:S06]  /*00e0*/  USEL UR4, UR5, URZ, !UP0 ;  /* 0x000000ff05047287 */ /* 0x000fcc000c000000 */
[----:B------:R-:W-:-:S13]  /*00f0*/  ISETP.NE.AND P0, PT, R2, UR4, PT ;  /* 0x0000000402007c0c */ /* 0x000fda000bf05270 */
[----:B------:R-:W-:Y:S05]  /*0100*/  @P0 EXIT ;  /* 0x000000000000094d */ /* 0x000fea0003800000 */
[----:B------:R-:W0:Y:S01]  /*0110*/  LDC.64 R4, c[0x0][0x380] ;  /* 0x0000e000ff047b82 */ /* 0x000e220000000a00 */
[----:B------:R-:W1:Y:S01]  /*0120*/  LDCU.64 UR4, c[0x0][0x358] ;  /* 0x00006b00ff0477ac */ /* 0x000e620008000a00 */
[----:B0-----:R-:W-:-:S04]  /*0130*/  IMAD.WIDE.U32 R2, R3, 0x4, R4 ;  /* 0x0000000403027825 */ /* 0x001fc800078e0004 */
[----:B------:R-:W-:Y:S01]  /*0140*/  IMAD.WIDE.U32 R4, R0, 0x4, R4 ;  /* 0x0000000400047825 */ /* 0x000fe200078e0004 */
[----:B-1----:R-:W2:Y:S04]  /*0150*/  LDG.E R7, desc[UR4][R2.64] ;  /* 0x0000000402077981 */ /* 0x002ea8000c1e1900 */
[----:B------:R-:W2:Y:S02]  /*0160*/  LDG.E R0, desc[UR4][R4.64] ;  /* 0x0000000404007981 */ /* 0x000ea4000c1e1900 */
[----:B--2---:R-:W-:-:S13]  /*0170*/  ISETP.GT.AND P0, PT, R7, R0, PT ;  /* 0x000000000700720c */ /* 0x004fda0003f04270 */
[----:B------:R-:W-:Y:S05]  /*0180*/  @!P0 EXIT ;  /* 0x000000000000894d */ /* 0x000fea0003800000 */
[----:B------:R-:W-:Y:S04]  /*0190*/  STG.E desc[UR4][R2.64], R0 ;  /* 0x0000000002007986 */ /* 0x000fe8000c101904 */
[----:B------:R-:W-:Y:S01]  /*01a0*/  STG.E desc[UR4][R4.64], R7 ;  /* 0x0000000704007986 */ /* 0x000fe2000c101904 */
[----:B------:R-:W-:Y:S05]  /*01b0*/  EXIT ;  /* 0x000000000000794d */ /* 0x000fea0003800000 */
.L_x_0:
[----:B------:R-:W-:-:S00]  /*01c0*/  BRA `(.L_x_0) ;  /* 0xfffffffc00fc7947 */ /* 0x000fc0000383ffff */
[----:B------:R-:W-:-:S00]  /*01d0*/  NOP ;  /* 0x0000000000007918 */ /* 0x000fc00000000000 */
        /* <DEDUP_REMOVED lines=10> */
.L_x_1:


//--------------------- .nv.shared.reserved.0     --------------------------
	.section	.nv.shared.reserved.0,"aw",@nobits
	.weak		__nv_reservedSMEM_offset_0_alias
	.size		__nv_reservedSMEM_offset_0_alias, 0, 64
	.other		__nv_reservedSMEM_offset_0_alias,@"STO_CUDA_RESERVED_SHARED STV_DEFAULT"
__nv_reservedSMEM_offset_0_alias:
	.zero		0
	.zero		64


//--------------------- .nv.constant0._Z17bitonicSortKernelPiiib --------------------------
	.section	.nv.constant0._Z17bitonicSortKernelPiiib,"a",@progbits
	.sectionflags	@""
	.align	4
.nv.constant0._Z17bitonicSortKernelPiiib:
	.zero		913


//--------------------- SYMBOLS --------------------------

	.type		.nv.reservedSmem.offset0,@object
	.size		.nv.reservedSmem.offset0,0x4
